//
// Generated by NVIDIA NVVM Compiler
//
// Compiler Build ID: CL-36424714
// Cuda compilation tools, release 13.0, V13.0.88
// Based on NVVM 20.0.0
//

.version 9.0
.target sm_100
.address_size 64

	// .globl	_Z19MultiplyAddOperatoriPfS_S_

.visible .entry _Z19MultiplyAddOperatoriPfS_S_(
	.param .u32 _Z19MultiplyAddOperatoriPfS_S__param_0,
	.param .u64 .ptr .align 1 _Z19MultiplyAddOperatoriPfS_S__param_1,
	.param .u64 .ptr .align 1 _Z19MultiplyAddOperatoriPfS_S__param_2,
	.param .u64 .ptr .align 1 _Z19MultiplyAddOperatoriPfS_S__param_3
)
{
	.reg .pred 	%p<2>;
	.reg .b32 	%r<6>;
	.reg .b32 	%f<5>;
	.reg .b64 	%rd<11>;

	ld.param.u32 	%r2, [_Z19MultiplyAddOperatoriPfS_S__param_0];
	ld.param.u64 	%rd1, [_Z19MultiplyAddOperatoriPfS_S__param_1];
	ld.param.u64 	%rd2, [_Z19MultiplyAddOperatoriPfS_S__param_2];
	ld.param.u64 	%rd3, [_Z19MultiplyAddOperatoriPfS_S__param_3];
	mov.u32 	%r3, %tid.x;
	mov.u32 	%r4, %ctaid.x;
	mov.u32 	%r5, %ntid.x;
	mad.lo.s32 	%r1, %r4, %r5, %r3;
	setp.ge.s32 	%p1, %r1, %r2;
	@%p1 bra 	$L__BB0_2;
	cvta.to.global.u64 	%rd4, %rd1;
	cvta.to.global.u64 	%rd5, %rd2;
	cvta.to.global.u64 	%rd6, %rd3;
	mul.wide.s32 	%rd7, %r1, 4;
	add.s64 	%rd8, %rd4, %rd7;
	ld.global.f32 	%f1, [%rd8];
	add.s64 	%rd9, %rd5, %rd7;
	ld.global.f32 	%f2, [%rd9];
	add.f32 	%f3, %f1, %f2;
	add.f32 	%f4, %f3, %f3;
	add.s64 	%rd10, %rd6, %rd7;
	st.global.f32 	[%rd10], %f4;
$L__BB0_2:
	ret;

}


// ===== COMPILED SASS (sm_100) =====

	.target	sm_100

	.elftype	@"ET_EXEC"


//--------------------- .note.nv.tkinfo           --------------------------
	.section	.note.nv.tkinfo,"",@"SHT_NOTE"
	.sectionflags	@"SHF_NOTE_NV_TKINFO"
	.tkinfo
        /*0018*/ 	.word	0x00000002
        /*0030*/ 	.string	""
        /*0030*/ 	.string	"ptxas"
        /*0030*/ 	.string	"Cuda compilation tools, release 13.0, V13.0.88"
        /*0030*/ 	.string	"Build cuda_13.0.r13.0/compiler.36424714_0"
        /*0030*/ 	.string	"-arch sm_100 -m 64 "



//--------------------- .note.nv.cuinfo           --------------------------
	.section	.note.nv.cuinfo,"",@"SHT_NOTE"
	.sectionflags	@"SHF_NOTE_NV_CUINFO"
        /*0018*/ 	.short	0x0002
        /*001a*/ 	.short	0x0064
        /*001c*/ 	.short	0x0082
	.zero		2


//--------------------- .nv.info                  --------------------------
	.section	.nv.info,"",@"SHT_CUDA_INFO"
	.align	4


	//----- nvinfo : EIATTR_REGCOUNT
	.align		4
        /*0000*/ 	.byte	0x04, 0x2f
        /*0002*/ 	.short	(.L_1 - .L_0)
	.align		4
.L_0:
        /*0004*/ 	.word	index@(_Z19MultiplyAddOperatoriPfS_S_)
        /*0008*/ 	.word	0x0000000c


	//----- nvinfo : EIATTR_FRAME_SIZE
	.align		4
.L_1:
        /*000c*/ 	.byte	0x04, 0x11
        /*000e*/ 	.short	(.L_3 - .L_2)
	.align		4
.L_2:
        /*0010*/ 	.word	index@(_Z19MultiplyAddOperatoriPfS_S_)
        /*0014*/ 	.word	0x00000000


	//----- nvinfo : EIATTR_MIN_STACK_SIZE
	.align		4
.L_3:
        /*0018*/ 	.byte	0x04, 0x12
        /*001a*/ 	.short	(.L_5 - .L_4)
	.align		4
.L_4:
        /*001c*/ 	.word	index@(_Z19MultiplyAddOperatoriPfS_S_)
        /*0020*/ 	.word	0x00000000
.L_5:


//--------------------- .nv.compat                --------------------------
	.section	.nv.compat,"",@"SHT_CUDA_COMPAT_INFO"
	.align	4
        /*0000*/ 	.byte	0x02, 0x09, 0x00, 0x00, 0x02, 0x02, 0x01, 0x00, 0x02, 0x05, 0x05, 0x00, 0x03, 0x07, 0x01, 0x01
        /*0010*/ 	.byte	0x02, 0x03, 0x00, 0x00, 0x02, 0x06, 0x01, 0x00, 0x04, 0x0b, 0x08, 0x00, 0x09, 0x00, 0x00, 0x00
        /*0020*/ 	.byte	0x00, 0x00, 0x00, 0x00


//--------------------- .nv.info._Z19MultiplyAddOperatoriPfS_S_ --------------------------
	.section	.nv.info._Z19MultiplyAddOperatoriPfS_S_,"",@"SHT_CUDA_INFO"
	.sectionflags	@""
	.align	4


	//----- nvinfo : EIATTR_CUDA_API_VERSION
	.align		4
        /*0000*/ 	.byte	0x04, 0x37
        /*0002*/ 	.short	(.L_7 - .L_6)
.L_6:
        /*0004*/ 	.word	0x00000082


	//----- nvinfo : EIATTR_KPARAM_INFO
	.align		4
.L_7:
        /*0008*/ 	.byte	0x04, 0x17
        /*000a*/ 	.short	(.L_9 - .L_8)
.L_8:
        /*000c*/ 	.word	0x00000000
        /*0010*/ 	.short	0x0003
        /*0012*/ 	.short	0x0018
        /*0014*/ 	.byte	0x00, 0xf5, 0x21, 0x00


	//----- nvinfo : EIATTR_KPARAM_INFO
	.align		4
.L_9:
        /*0018*/ 	.byte	0x04, 0x17
        /*001a*/ 	.short	(.L_11 - .L_10)
.L_10:
        /*001c*/ 	.word	0x00000000
        /*0020*/ 	.short	0x0002
        /*0022*/ 	.short	0x0010
        /*0024*/ 	.byte	0x00, 0xf5, 0x21, 0x00


	//----- nvinfo : EIATTR_KPARAM_INFO
	.align		4
.L_11:
        /*0028*/ 	.byte	0x04, 0x17
        /*002a*/ 	.short	(.L_13 - .L_12)
.L_12:
        /*002c*/ 	.word	0x00000000
        /*0030*/ 	.short	0x0001
        /*0032*/ 	.short	0x0008
        /*0034*/ 	.byte	0x00, 0xf5, 0x21, 0x00


	//----- nvinfo : EIATTR_KPARAM_INFO
	.align		4
.L_13:
        /*0038*/ 	.byte	0x04, 0x17
        /*003a*/ 	.short	(.L_15 - .L_14)
.L_14:
        /*003c*/ 	.word	0x00000000
        /*0040*/ 	.short	0x0000
        /*0042*/ 	.short	0x0000
        /*0044*/ 	.byte	0x00, 0xf0, 0x11, 0x00


	//----- nvinfo : EIATTR_SPARSE_MMA_MASK
	.align		4
.L_15:
        /*0048*/ 	.byte	0x03, 0x50
        /*004a*/ 	.short	0x0000


	//----- nvinfo : EIATTR_MAXREG_COUNT
	.align		4
        /*004c*/ 	.byte	0x03, 0x1b
        /*004e*/ 	.short	0x00ff


	//----- nvinfo : EIATTR_MERCURY_ISA_VERSION
	.align		4
        /*0050*/ 	.byte	0x03, 0x5f
        /*0052*/ 	.short	0x0101


	//----- nvinfo : EIATTR_VRC_CTA_INIT_COUNT
	.align		4
        /*0054*/ 	.byte	0x02, 0x4a
	.zero		1
	.zero		1


	//----- nvinfo : EIATTR_EXIT_INSTR_OFFSETS
	.align		4
        /*0058*/ 	.byte	0x04, 0x1c
        /*005a*/ 	.short	(.L_17 - .L_16)


	//   ....[0]....
.L_16:
        /*005c*/ 	.word	0x00000070


	//   ....[1]....
        /*0060*/ 	.word	0x00000140


	//----- nvinfo : EIATTR_CBANK_PARAM_SIZE
	.align		4
.L_17:
        /*0064*/ 	.byte	0x03, 0x19
        /*0066*/ 	.short	0x0020


	//----- nvinfo : EIATTR_PARAM_CBANK
	.align		4
        /*0068*/ 	.byte	0x04, 0x0a
        /*006a*/ 	.short	(.L_19 - .L_18)
	.align		4
.L_18:
        /*006c*/ 	.word	index@(.nv.constant0._Z19MultiplyAddOperatoriPfS_S_)
        /*0070*/ 	.short	0x0380
        /*0072*/ 	.short	0x0020


	//----- nvinfo : EIATTR_SW_WAR
	.align		4
.L_19:
        /*0074*/ 	.byte	0x04, 0x36
        /*0076*/ 	.short	(.L_21 - .L_20)
.L_20:
        /*0078*/ 	.word	0x00000008
.L_21:


//--------------------- .nv.callgraph             --------------------------
	.section	.nv.callgraph,"",@"SHT_CUDA_CALLGRAPH"
	.align	4
	.sectionentsize	8
	.align		4
        /*0000*/ 	.word	0x00000000
	.align		4
        /*0004*/ 	.word	0xffffffff
	.align		4
        /*0008*/ 	.word	0x00000000
	.align		4
        /*000c*/ 	.word	0xfffffffe
	.align		4
        /*0010*/ 	.word	0x00000000
	.align		4
        /*0014*/ 	.word	0xfffffffd
	.align		4
        /*0018*/ 	.word	0x00000000
	.align		4
        /*001c*/ 	.word	0xfffffffc


//--------------------- .text._Z19MultiplyAddOperatoriPfS_S_ --------------------------
	.section	.text._Z19MultiplyAddOperatoriPfS_S_,"ax",@progbits
	.align	128
        .global         _Z19MultiplyAddOperatoriPfS_S_
        .type           _Z19MultiplyAddOperatoriPfS_S_,@function
        .size           _Z19MultiplyAddOperatoriPfS_S_,(.L_x_1 - _Z19MultiplyAddOperatoriPfS_S_)
        .other          _Z19MultiplyAddOperatoriPfS_S_,@"STO_CUDA_ENTRY STV_DEFAULT"
_Z19MultiplyAddOperatoriPfS_S_:
.text._Z19MultiplyAddOperatoriPfS_S_:
[----:B------:R-:W-:Y:S01]  /*0000*/  LDC R1, c[0x0][0x37c] ;  /* 0x0000df00ff017b82 */ /* 0x000fe20000000800 */
[----:B------:R-:W0:Y:S07]  /*0010*/  S2R R9, SR_TID.X ;  /* 0x0000000000097919 */ /* 0x000e2e0000002100 */
[----:B------:R-:W0:Y:S01]  /*0020*/  S2UR UR4, SR_CTAID.X ;  /* 0x00000000000479c3 */ /* 0x000e220000002500 */
[----:B------:R-:W1:Y:S07]  /*0030*/  LDCU UR5, c[0x0][0x380] ;  /* 0x00007000ff0577ac */ /* 0x000e6e0008000800 */
[----:B------:R-:W0:Y:S02]  /*0040*/  LDC R0, c[0x0][0x360] ;  /* 0x0000d800ff007b82 */ /* 0x000e240000000800 */
[----:B0-----:R-:W-:-:S05]  /*0050*/  IMAD R9, R0, UR4, R9 ;  /* 0x0000000400097c24 */ /* 0x001fca000f8e0209 */
[----:B-1----:R-:W-:-:S13]  /*0060*/  ISETP.GE.AND P0, PT, R9, UR5, PT ;  /* 0x0000000509007c0c */ /* 0x002fda000bf06270 */
[----:B------:R-:W-:Y:S05]  /*0070*/  @P0 EXIT ;  /* 0x000000000000094d */ /* 0x000fea0003800000 */
[----:B------:R-:W0:Y:S01]  /*0080*/  LDC.64 R2, c[0x0][0x388] ;  /* 0x0000e200ff027b82 */ /* 0x000e220000000a00 */
[----:B------:R-:W1:Y:S07]  /*0090*/  LDCU.64 UR4, c[0x0][0x358] ;  /* 0x00006b00ff0477ac */ /* 0x000e6e0008000a00 */
[----:B------:R-:W2:Y:S08]  /*00a0*/  LDC.64 R4, c[0x0][0x390] ;  /* 0x0000e400ff047b82 */ /* 0x000eb00000000a00 */
[----:B------:R-:W3:Y:S01]  /*00b0*/  LDC.64 R6, c[0x0][0x398] ;  /* 0x0000e600ff067b82 */ /* 0x000ee20000000a00 */
[----:B0-----:R-:W-:-:S06]  /*00c0*/  IMAD.WIDE R2, R9, 0x4, R2 ;  /* 0x0000000409027825 */ /* 0x001fcc00078e0202 */
[----:B-1----:R-:W4:Y:S01]  /*00d0*/  LDG.E R2, desc[UR4][R2.64] ;  /* 0x0000000402027981 */ /* 0x002f22000c1e1900 */
[----:B--2---:R-:W-:-:S06]  /*00e0*/  IMAD.WIDE R4, R9, 0x4, R4 ;  /* 0x0000000409047825 */ /* 0x004fcc00078e0204 */
[----:B------:R-:W4:Y:S01]  /*00f0*/  LDG.E R5, desc[UR4][R4.64] ;  /* 0x0000000404057981 */ /* 0x000f22000c1e1900 */
[----:B---3--:R-:W-:-:S04]  /*0100*/  IMAD.WIDE R6, R9, 0x4, R6 ;  /* 0x0000000409067825 */ /* 0x008fc800078e0206 */
[----:B----4-:R-:W-:-:S04]  /*0110*/  FADD R0, R2, R5 ;  /* 0x0000000502007221 */ /* 0x010fc80000000000 */
[----:B------:R-:W-:-:S05]  /*0120*/  FADD R9, R0, R0 ;  /* 0x0000000000097221 */ /* 0x000fca0000000000 */
[----:B------:R-:W-:Y:S01]  /*0130*/  STG.E desc[UR4][R6.64], R9 ;  /* 0x0000000906007986 */ /* 0x000fe2000c101904 */
[----:B------:R-:W-:Y:S05]  /*0140*/  EXIT ;  /* 0x000000000000794d */ /* 0x000fea0003800000 */
.L_x_0:
[----:B------:R-:W-:-:S00]  /*0150*/  BRA `(.L_x_0) ;  /* 0xfffffffc00fc7947 */ /* 0x000fc0000383ffff */
[----:B------:R-:W-:-:S00]  /*0160*/  NOP ;  /* 0x0000000000007918 */ /* 0x000fc00000000000 */
        /* <DEDUP_REMOVED lines=9> */
.L_x_1:


//--------------------- .nv.shared.reserved.0     --------------------------
	.section	.nv.shared.reserved.0,"aw",@nobits
	.weak		__nv_reservedSMEM_offset_0_alias
	.size		__nv_reservedSMEM_offset_0_alias, 0, 64
	.other		__nv_reservedSMEM_offset_0_alias,@"STO_CUDA_RESERVED_SHARED STV_DEFAULT"
__nv_reservedSMEM_offset_0_alias:
	.zero		0
	.zero		64


//--------------------- .nv.constant0._Z19MultiplyAddOperatoriPfS_S_ --------------------------
	.section	.nv.constant0._Z19MultiplyAddOperatoriPfS_S_,"a",@progbits
	.sectionflags	@""
	.align	4
.nv.constant0._Z19MultiplyAddOperatoriPfS_S_:
	.zero		928


//--------------------- SYMBOLS --------------------------

	.type		.nv.reservedSmem.offset0,@object
	.size		.nv.reservedSmem.offset0,0x4
